//
// Generated by NVIDIA NVVM Compiler
//
// Compiler Build ID: CL-36424714
// Cuda compilation tools, release 13.0, V13.0.88
// Based on NVVM 20.0.0
//

.version 9.0
.target sm_100
.address_size 64

	// .globl	_Z16dotProductKernelPfS_S_i
// _ZZ16dotProductKernelPfS_S_iE5cache has been demoted

.visible .entry _Z16dotProductKernelPfS_S_i(
	.param .u64 .ptr .align 1 _Z16dotProductKernelPfS_S_i_param_0,
	.param .u64 .ptr .align 1 _Z16dotProductKernelPfS_S_i_param_1,
	.param .u64 .ptr .align 1 _Z16dotProductKernelPfS_S_i_param_2,
	.param .u32 _Z16dotProductKernelPfS_S_i_param_3
)
{
	.reg .pred 	%p<7>;
	.reg .b32 	%r<19>;
	.reg .b32 	%f<15>;
	.reg .b64 	%rd<10>;
	// demoted variable
	.shared .align 4 .b8 _ZZ16dotProductKernelPfS_S_iE5cache[1024];
	ld.param.u64 	%rd3, [_Z16dotProductKernelPfS_S_i_param_0];
	ld.param.u64 	%rd4, [_Z16dotProductKernelPfS_S_i_param_1];
	ld.param.u64 	%rd5, [_Z16dotProductKernelPfS_S_i_param_2];
	ld.param.u32 	%r10, [_Z16dotProductKernelPfS_S_i_param_3];
	mov.u32 	%r1, %tid.x;
	mov.u32 	%r11, %ctaid.x;
	mov.u32 	%r18, %ntid.x;
	mad.lo.s32 	%r17, %r11, %r18, %r1;
	setp.ge.s32 	%p1, %r17, %r10;
	mov.f32 	%f14, 0f00000000;
	@%p1 bra 	$L__BB0_3;
	mov.u32 	%r12, %nctaid.x;
	mul.lo.s32 	%r4, %r18, %r12;
	cvta.to.global.u64 	%rd1, %rd3;
	cvta.to.global.u64 	%rd2, %rd4;
	mov.f32 	%f14, 0f00000000;
$L__BB0_2:
	mul.wide.s32 	%rd6, %r17, 4;
	add.s64 	%rd7, %rd1, %rd6;
	ld.global.f32 	%f6, [%rd7];
	add.s64 	%rd8, %rd2, %rd6;
	ld.global.f32 	%f7, [%rd8];
	fma.rn.f32 	%f14, %f6, %f7, %f14;
	add.s32 	%r17, %r17, %r4;
	setp.lt.s32 	%p2, %r17, %r10;
	@%p2 bra 	$L__BB0_2;
$L__BB0_3:
	shl.b32 	%r13, %r1, 2;
	mov.u32 	%r14, _ZZ16dotProductKernelPfS_S_iE5cache;
	add.s32 	%r7, %r14, %r13;
	st.shared.f32 	[%r7], %f14;
	bar.sync 	0;
	setp.lt.u32 	%p3, %r18, 2;
	@%p3 bra 	$L__BB0_7;
$L__BB0_4:
	shr.u32 	%r9, %r18, 1;
	setp.ge.u32 	%p4, %r1, %r9;
	@%p4 bra 	$L__BB0_6;
	shl.b32 	%r15, %r9, 2;
	add.s32 	%r16, %r7, %r15;
	ld.shared.f32 	%f8, [%r16];
	ld.shared.f32 	%f9, [%r7];
	add.f32 	%f10, %f8, %f9;
	st.shared.f32 	[%r7], %f10;
$L__BB0_6:
	bar.sync 	0;
	setp.gt.u32 	%p5, %r18, 3;
	mov.u32 	%r18, %r9;
	@%p5 bra 	$L__BB0_4;
$L__BB0_7:
	setp.ne.s32 	%p6, %r1, 0;
	@%p6 bra 	$L__BB0_9;
	ld.shared.f32 	%f11, [_ZZ16dotProductKernelPfS_S_iE5cache];
	cvta.to.global.u64 	%rd9, %rd5;
	atom.global.add.f32 	%f12, [%rd9], %f11;
$L__BB0_9:
	ret;

}
	// .globl	_Z18vectorUpdateKernelPfS_fi
.visible .entry _Z18vectorUpdateKernelPfS_fi(
	.param .u64 .ptr .align 1 _Z18vectorUpdateKernelPfS_fi_param_0,
	.param .u64 .ptr .align 1 _Z18vectorUpdateKernelPfS_fi_param_1,
	.param .f32 _Z18vectorUpdateKernelPfS_fi_param_2,
	.param .u32 _Z18vectorUpdateKernelPfS_fi_param_3
)
{
	.reg .pred 	%p<2>;
	.reg .b32 	%r<6>;
	.reg .b32 	%f<5>;
	.reg .b64 	%rd<8>;

	ld.param.u64 	%rd1, [_Z18vectorUpdateKernelPfS_fi_param_0];
	ld.param.u64 	%rd2, [_Z18vectorUpdateKernelPfS_fi_param_1];
	ld.param.f32 	%f1, [_Z18vectorUpdateKernelPfS_fi_param_2];
	ld.param.u32 	%r2, [_Z18vectorUpdateKernelPfS_fi_param_3];
	mov.u32 	%r3, %tid.x;
	mov.u32 	%r4, %ctaid.x;
	mov.u32 	%r5, %ntid.x;
	mad.lo.s32 	%r1, %r4, %r5, %r3;
	setp.ge.s32 	%p1, %r1, %r2;
	@%p1 bra 	$L__BB1_2;
	cvta.to.global.u64 	%rd3, %rd2;
	cvta.to.global.u64 	%rd4, %rd1;
	mul.wide.s32 	%rd5, %r1, 4;
	add.s64 	%rd6, %rd3, %rd5;
	ld.global.f32 	%f2, [%rd6];
	add.s64 	%rd7, %rd4, %rd5;
	ld.global.f32 	%f3, [%rd7];
	fma.rn.f32 	%f4, %f1, %f2, %f3;
	st.global.f32 	[%rd7], %f4;
$L__BB1_2:
	ret;

}
	// .globl	_Z21computeGradientKernelPfS_S_i
.visible .entry _Z21computeGradientKernelPfS_S_i(
	.param .u64 .ptr .align 1 _Z21computeGradientKernelPfS_S_i_param_0,
	.param .u64 .ptr .align 1 _Z21computeGradientKernelPfS_S_i_param_1,
	.param .u64 .ptr .align 1 _Z21computeGradientKernelPfS_S_i_param_2,
	.param .u32 _Z21computeGradientKernelPfS_S_i_param_3
)
{
	.reg .pred 	%p<2>;
	.reg .b32 	%r<6>;
	.reg .b32 	%f<4>;
	.reg .b64 	%rd<11>;

	ld.param.u64 	%rd1, [_Z21computeGradientKernelPfS_S_i_param_0];
	ld.param.u64 	%rd2, [_Z21computeGradientKernelPfS_S_i_param_1];
	ld.param.u64 	%rd3, [_Z21computeGradientKernelPfS_S_i_param_2];
	ld.param.u32 	%r2, [_Z21computeGradientKernelPfS_S_i_param_3];
	mov.u32 	%r3, %tid.x;
	mov.u32 	%r4, %ctaid.x;
	mov.u32 	%r5, %ntid.x;
	mad.lo.s32 	%r1, %r4, %r5, %r3;
	setp.ge.s32 	%p1, %r1, %r2;
	@%p1 bra 	$L__BB2_2;
	cvta.to.global.u64 	%rd4, %rd2;
	cvta.to.global.u64 	%rd5, %rd3;
	cvta.to.global.u64 	%rd6, %rd1;
	mul.wide.s32 	%rd7, %r1, 4;
	add.s64 	%rd8, %rd4, %rd7;
	ld.global.f32 	%f1, [%rd8];
	add.s64 	%rd9, %rd5, %rd7;
	ld.global.f32 	%f2, [%rd9];
	sub.f32 	%f3, %f1, %f2;
	add.s64 	%rd10, %rd6, %rd7;
	st.global.f32 	[%rd10], %f3;
$L__BB2_2:
	ret;

}


// ===== COMPILED SASS (sm_100) =====

	.target	sm_100

	.elftype	@"ET_EXEC"


//--------------------- .note.nv.tkinfo           --------------------------
	.section	.note.nv.tkinfo,"",@"SHT_NOTE"
	.sectionflags	@"SHF_NOTE_NV_TKINFO"
	.tkinfo
        /*0018*/ 	.word	0x00000002
        /*0030*/ 	.string	""
        /*0030*/ 	.string	"ptxas"
        /*0030*/ 	.string	"Cuda compilation tools, release 13.0, V13.0.88"
        /*0030*/ 	.string	"Build cuda_13.0.r13.0/compiler.36424714_0"
        /*0030*/ 	.string	"-arch sm_100 -m 64 "



//--------------------- .note.nv.cuinfo           --------------------------
	.section	.note.nv.cuinfo,"",@"SHT_NOTE"
	.sectionflags	@"SHF_NOTE_NV_CUINFO"
        /*0018*/ 	.short	0x0002
        /*001a*/ 	.short	0x0064
        /*001c*/ 	.short	0x0082
	.zero		2


//--------------------- .nv.info                  --------------------------
	.section	.nv.info,"",@"SHT_CUDA_INFO"
	.align	4


	//----- nvinfo : EIATTR_REGCOUNT
	.align		4
        /*0000*/ 	.byte	0x04, 0x2f
        /*0002*/ 	.short	(.L_1 - .L_0)
	.align		4
.L_0:
        /*0004*/ 	.word	index@(_Z16dotProductKernelPfS_S_i)
        /*0008*/ 	.word	0x00000012


	//----- nvinfo : EIATTR_FRAME_SIZE
	.align		4
.L_1:
        /*000c*/ 	.byte	0x04, 0x11
        /*000e*/ 	.short	(.L_3 - .L_2)
	.align		4
.L_2:
        /*0010*/ 	.word	index@(_Z16dotProductKernelPfS_S_i)
        /*0014*/ 	.word	0x00000000


	//----- nvinfo : EIATTR_REGCOUNT
	.align		4
.L_3:
        /*0018*/ 	.byte	0x04, 0x2f
        /*001a*/ 	.short	(.L_5 - .L_4)
	.align		4
.L_4:
        /*001c*/ 	.word	index@(_Z18vectorUpdateKernelPfS_fi)
        /*0020*/ 	.word	0x0000000a


	//----- nvinfo : EIATTR_FRAME_SIZE
	.align		4
.L_5:
        /*0024*/ 	.byte	0x04, 0x11
        /*0026*/ 	.short	(.L_7 - .L_6)
	.align		4
.L_6:
        /*0028*/ 	.word	index@(_Z18vectorUpdateKernelPfS_fi)
        /*002c*/ 	.word	0x00000000


	//----- nvinfo : EIATTR_REGCOUNT
	.align		4
.L_7:
        /*0030*/ 	.byte	0x04, 0x2f
        /*0032*/ 	.short	(.L_9 - .L_8)
	.align		4
.L_8:
        /*0034*/ 	.word	index@(_Z21computeGradientKernelPfS_S_i)
        /*0038*/ 	.word	0x0000000c


	//----- nvinfo : EIATTR_FRAME_SIZE
	.align		4
.L_9:
        /*003c*/ 	.byte	0x04, 0x11
        /*003e*/ 	.short	(.L_11 - .L_10)
	.align		4
.L_10:
        /*0040*/ 	.word	index@(_Z21computeGradientKernelPfS_S_i)
        /*0044*/ 	.word	0x00000000


	//----- nvinfo : EIATTR_MIN_STACK_SIZE
	.align		4
.L_11:
        /*0048*/ 	.byte	0x04, 0x12
        /*004a*/ 	.short	(.L_13 - .L_12)
	.align		4
.L_12:
        /*004c*/ 	.word	index@(_Z21computeGradientKernelPfS_S_i)
        /*0050*/ 	.word	0x00000000


	//----- nvinfo : EIATTR_MIN_STACK_SIZE
	.align		4
.L_13:
        /*0054*/ 	.byte	0x04, 0x12
        /*0056*/ 	.short	(.L_15 - .L_14)
	.align		4
.L_14:
        /*0058*/ 	.word	index@(_Z18vectorUpdateKernelPfS_fi)
        /*005c*/ 	.word	0x00000000


	//----- nvinfo : EIATTR_MIN_STACK_SIZE
	.align		4
.L_15:
        /*0060*/ 	.byte	0x04, 0x12
        /*0062*/ 	.short	(.L_17 - .L_16)
	.align		4
.L_16:
        /*0064*/ 	.word	index@(_Z16dotProductKernelPfS_S_i)
        /*0068*/ 	.word	0x00000000
.L_17:


//--------------------- .nv.compat                --------------------------
	.section	.nv.compat,"",@"SHT_CUDA_COMPAT_INFO"
	.align	4
        /*0000*/ 	.byte	0x02, 0x09, 0x00, 0x00, 0x02, 0x02, 0x01, 0x00, 0x02, 0x05, 0x05, 0x00, 0x03, 0x07, 0x01, 0x01
        /*0010*/ 	.byte	0x02, 0x03, 0x00, 0x00, 0x02, 0x06, 0x01, 0x00, 0x04, 0x0b, 0x08, 0x00, 0x09, 0x00, 0x00, 0x00
        /*0020*/ 	.byte	0x00, 0x00, 0x00, 0x00


//--------------------- .nv.info._Z21computeGradientKernelPfS_S_i --------------------------
	.section	.nv.info._Z21computeGradientKernelPfS_S_i,"",@"SHT_CUDA_INFO"
	.sectionflags	@""
	.align	4


	//----- nvinfo : EIATTR_CUDA_API_VERSION
	.align		4
        /*0000*/ 	.byte	0x04, 0x37
        /*0002*/ 	.short	(.L_19 - .L_18)
.L_18:
        /*0004*/ 	.word	0x00000082


	//----- nvinfo : EIATTR_KPARAM_INFO
	.align		4
.L_19:
        /*0008*/ 	.byte	0x04, 0x17
        /*000a*/ 	.short	(.L_21 - .L_20)
.L_20:
        /*000c*/ 	.word	0x00000000
        /*0010*/ 	.short	0x0003
        /*0012*/ 	.short	0x0018
        /*0014*/ 	.byte	0x00, 0xf0, 0x11, 0x00


	//----- nvinfo : EIATTR_KPARAM_INFO
	.align		4
.L_21:
        /*0018*/ 	.byte	0x04, 0x17
        /*001a*/ 	.short	(.L_23 - .L_22)
.L_22:
        /*001c*/ 	.word	0x00000000
        /*0020*/ 	.short	0x0002
        /*0022*/ 	.short	0x0010
        /*0024*/ 	.byte	0x00, 0xf5, 0x21, 0x00


	//----- nvinfo : EIATTR_KPARAM_INFO
	.align		4
.L_23:
        /*0028*/ 	.byte	0x04, 0x17
        /*002a*/ 	.short	(.L_25 - .L_24)
.L_24:
        /*002c*/ 	.word	0x00000000
        /*0030*/ 	.short	0x0001
        /*0032*/ 	.short	0x0008
        /*0034*/ 	.byte	0x00, 0xf5, 0x21, 0x00


	//----- nvinfo : EIATTR_KPARAM_INFO
	.align		4
.L_25:
        /*0038*/ 	.byte	0x04, 0x17
        /*003a*/ 	.short	(.L_27 - .L_26)
.L_26:
        /*003c*/ 	.word	0x00000000
        /*0040*/ 	.short	0x0000
        /*0042*/ 	.short	0x0000
        /*0044*/ 	.byte	0x00, 0xf5, 0x21, 0x00


	//----- nvinfo : EIATTR_SPARSE_MMA_MASK
	.align		4
.L_27:
        /*0048*/ 	.byte	0x03, 0x50
        /*004a*/ 	.short	0x0000


	//----- nvinfo : EIATTR_MAXREG_COUNT
	.align		4
        /*004c*/ 	.byte	0x03, 0x1b
        /*004e*/ 	.short	0x00ff


	//----- nvinfo : EIATTR_MERCURY_ISA_VERSION
	.align		4
        /*0050*/ 	.byte	0x03, 0x5f
        /*0052*/ 	.short	0x0101


	//----- nvinfo : EIATTR_VRC_CTA_INIT_COUNT
	.align		4
        /*0054*/ 	.byte	0x02, 0x4a
	.zero		1
	.zero		1


	//----- nvinfo : EIATTR_EXIT_INSTR_OFFSETS
	.align		4
        /*0058*/ 	.byte	0x04, 0x1c
        /*005a*/ 	.short	(.L_29 - .L_28)


	//   ....[0]....
.L_28:
        /*005c*/ 	.word	0x00000070


	//   ....[1]....
        /*0060*/ 	.word	0x00000130


	//----- nvinfo : EIATTR_CBANK_PARAM_SIZE
	.align		4
.L_29:
        /*0064*/ 	.byte	0x03, 0x19
        /*0066*/ 	.short	0x001c


	//----- nvinfo : EIATTR_PARAM_CBANK
	.align		4
        /*0068*/ 	.byte	0x04, 0x0a
        /*006a*/ 	.short	(.L_31 - .L_30)
	.align		4
.L_30:
        /*006c*/ 	.word	index@(.nv.constant0._Z21computeGradientKernelPfS_S_i)
        /*0070*/ 	.short	0x0380
        /*0072*/ 	.short	0x001c


	//----- nvinfo : EIATTR_SW_WAR
	.align		4
.L_31:
        /*0074*/ 	.byte	0x04, 0x36
        /*0076*/ 	.short	(.L_33 - .L_32)
.L_32:
        /*0078*/ 	.word	0x00000008
.L_33:


//--------------------- .nv.info._Z18vectorUpdateKernelPfS_fi --------------------------
	.section	.nv.info._Z18vectorUpdateKernelPfS_fi,"",@"SHT_CUDA_INFO"
	.sectionflags	@""
	.align	4


	//----- nvinfo : EIATTR_CUDA_API_VERSION
	.align		4
        /*0000*/ 	.byte	0x04, 0x37
        /*0002*/ 	.short	(.L_35 - .L_34)
.L_34:
        /*0004*/ 	.word	0x00000082


	//----- nvinfo : EIATTR_KPARAM_INFO
	.align		4
.L_35:
        /*0008*/ 	.byte	0x04, 0x17
        /*000a*/ 	.short	(.L_37 - .L_36)
.L_36:
        /*000c*/ 	.word	0x00000000
        /*0010*/ 	.short	0x0003
        /*0012*/ 	.short	0x0014
        /*0014*/ 	.byte	0x00, 0xf0, 0x11, 0x00


	//----- nvinfo : EIATTR_KPARAM_INFO
	.align		4
.L_37:
        /*0018*/ 	.byte	0x04, 0x17
        /*001a*/ 	.short	(.L_39 - .L_38)
.L_38:
        /*001c*/ 	.word	0x00000000
        /*0020*/ 	.short	0x0002
        /*0022*/ 	.short	0x0010
        /*0024*/ 	.byte	0x00, 0xf0, 0x11, 0x00


	//----- nvinfo : EIATTR_KPARAM_INFO
	.align		4
.L_39:
        /*0028*/ 	.byte	0x04, 0x17
        /*002a*/ 	.short	(.L_41 - .L_40)
.L_40:
        /*002c*/ 	.word	0x00000000
        /*0030*/ 	.short	0x0001
        /*0032*/ 	.short	0x0008
        /*0034*/ 	.byte	0x00, 0xf5, 0x21, 0x00


	//----- nvinfo : EIATTR_KPARAM_INFO
	.align		4
.L_41:
        /*0038*/ 	.byte	0x04, 0x17
        /*003a*/ 	.short	(.L_43 - .L_42)
.L_42:
        /*003c*/ 	.word	0x00000000
        /*0040*/ 	.short	0x0000
        /*0042*/ 	.short	0x0000
        /*0044*/ 	.byte	0x00, 0xf5, 0x21, 0x00


	//----- nvinfo : EIATTR_SPARSE_MMA_MASK
	.align		4
.L_43:
        /*0048*/ 	.byte	0x03, 0x50
        /*004a*/ 	.short	0x0000


	//----- nvinfo : EIATTR_MAXREG_COUNT
	.align		4
        /*004c*/ 	.byte	0x03, 0x1b
        /*004e*/ 	.short	0x00ff


	//----- nvinfo : EIATTR_MERCURY_ISA_VERSION
	.align		4
        /*0050*/ 	.byte	0x03, 0x5f
        /*0052*/ 	.short	0x0101


	//----- nvinfo : EIATTR_VRC_CTA_INIT_COUNT
	.align		4
        /*0054*/ 	.byte	0x02, 0x4a
	.zero		1
	.zero		1


	//----- nvinfo : EIATTR_EXIT_INSTR_OFFSETS
	.align		4
        /*0058*/ 	.byte	0x04, 0x1c
        /*005a*/ 	.short	(.L_45 - .L_44)


	//   ....[0]....
.L_44:
        /*005c*/ 	.word	0x00000070


	//   ....[1]....
        /*0060*/ 	.word	0x00000120


	//----- nvinfo : EIATTR_CBANK_PARAM_SIZE
	.align		4
.L_45:
        /*0064*/ 	.byte	0x03, 0x19
        /*0066*/ 	.short	0x0018


	//----- nvinfo : EIATTR_PARAM_CBANK
	.align		4
        /*0068*/ 	.byte	0x04, 0x0a
        /*006a*/ 	.short	(.L_47 - .L_46)
	.align		4
.L_46:
        /*006c*/ 	.word	index@(.nv.constant0._Z18vectorUpdateKernelPfS_fi)
        /*0070*/ 	.short	0x0380
        /*0072*/ 	.short	0x0018


	//----- nvinfo : EIATTR_SW_WAR
	.align		4
.L_47:
        /*0074*/ 	.byte	0x04, 0x36
        /*0076*/ 	.short	(.L_49 - .L_48)
.L_48:
        /*0078*/ 	.word	0x00000008
.L_49:


//--------------------- .nv.info._Z16dotProductKernelPfS_S_i --------------------------
	.section	.nv.info._Z16dotProductKernelPfS_S_i,"",@"SHT_CUDA_INFO"
	.sectionflags	@""
	.align	4


	//----- nvinfo : EIATTR_CUDA_API_VERSION
	.align		4
        /*0000*/ 	.byte	0x04, 0x37
        /*0002*/ 	.short	(.L_51 - .L_50)
.L_50:
        /*0004*/ 	.word	0x00000082


	//----- nvinfo : EIATTR_KPARAM_INFO
	.align		4
.L_51:
        /*0008*/ 	.byte	0x04, 0x17
        /*000a*/ 	.short	(.L_53 - .L_52)
.L_52:
        /*000c*/ 	.word	0x00000000
        /*0010*/ 	.short	0x0003
        /*0012*/ 	.short	0x0018
        /*0014*/ 	.byte	0x00, 0xf0, 0x11, 0x00


	//----- nvinfo : EIATTR_KPARAM_INFO
	.align		4
.L_53:
        /*0018*/ 	.byte	0x04, 0x17
        /*001a*/ 	.short	(.L_55 - .L_54)
.L_54:
        /*001c*/ 	.word	0x00000000
        /*0020*/ 	.short	0x0002
        /*0022*/ 	.short	0x0010
        /*0024*/ 	.byte	0x00, 0xf5, 0x21, 0x00


	//----- nvinfo : EIATTR_KPARAM_INFO
	.align		4
.L_55:
        /*0028*/ 	.byte	0x04, 0x17
        /*002a*/ 	.short	(.L_57 - .L_56)
.L_56:
        /*002c*/ 	.word	0x00000000
        /*0030*/ 	.short	0x0001
        /*0032*/ 	.short	0x0008
        /*0034*/ 	.byte	0x00, 0xf5, 0x21, 0x00


	//----- nvinfo : EIATTR_KPARAM_INFO
	.align		4
.L_57:
        /*0038*/ 	.byte	0x04, 0x17
        /*003a*/ 	.short	(.L_59 - .L_58)
.L_58:
        /*003c*/ 	.word	0x00000000
        /*0040*/ 	.short	0x0000
        /*0042*/ 	.short	0x0000
        /*0044*/ 	.byte	0x00, 0xf5, 0x21, 0x00


	//----- nvinfo : EIATTR_SPARSE_MMA_MASK
	.align		4
.L_59:
        /*0048*/ 	.byte	0x03, 0x50
        /*004a*/ 	.short	0x0000


	//----- nvinfo : EIATTR_MAXREG_COUNT
	.align		4
        /*004c*/ 	.byte	0x03, 0x1b
        /*004e*/ 	.short	0x00ff


	//----- nvinfo : EIATTR_NUM_BARRIERS
	.align		4
        /*0050*/ 	.byte	0x02, 0x4c
        /*0052*/ 	.byte	0x01
	.zero		1


	//----- nvinfo : EIATTR_MERCURY_ISA_VERSION
	.align		4
        /*0054*/ 	.byte	0x03, 0x5f
        /*0056*/ 	.short	0x0101


	//----- nvinfo : EIATTR_VRC_CTA_INIT_COUNT
	.align		4
        /*0058*/ 	.byte	0x02, 0x4a
	.zero		1
	.zero		1


	//----- nvinfo : EIATTR_EXIT_INSTR_OFFSETS
	.align		4
        /*005c*/ 	.byte	0x04, 0x1c
        /*005e*/ 	.short	(.L_61 - .L_60)


	//   ....[0]....
.L_60:
        /*0060*/ 	.word	0x000002d0


	//   ....[1]....
        /*0064*/ 	.word	0x00000340


	//----- nvinfo : EIATTR_CRS_STACK_SIZE
	.align		4
.L_61:
        /*0068*/ 	.byte	0x04, 0x1e
        /*006a*/ 	.short	(.L_63 - .L_62)
.L_62:
        /*006c*/ 	.word	0x00000000


	//----- nvinfo : EIATTR_CBANK_PARAM_SIZE
	.align		4
.L_63:
        /*0070*/ 	.byte	0x03, 0x19
        /*0072*/ 	.short	0x001c


	//----- nvinfo : EIATTR_PARAM_CBANK
	.align		4
        /*0074*/ 	.byte	0x04, 0x0a
        /*0076*/ 	.short	(.L_65 - .L_64)
	.align		4
.L_64:
        /*0078*/ 	.word	index@(.nv.constant0._Z16dotProductKernelPfS_S_i)
        /*007c*/ 	.short	0x0380
        /*007e*/ 	.short	0x001c


	//----- nvinfo : EIATTR_SW_WAR
	.align		4
.L_65:
        /*0080*/ 	.byte	0x04, 0x36
        /*0082*/ 	.short	(.L_67 - .L_66)
.L_66:
        /*0084*/ 	.word	0x00000008
.L_67:


//--------------------- .nv.callgraph             --------------------------
	.section	.nv.callgraph,"",@"SHT_CUDA_CALLGRAPH"
	.align	4
	.sectionentsize	8
	.align		4
        /*0000*/ 	.word	0x00000000
	.align		4
        /*0004*/ 	.word	0xffffffff
	.align		4
        /*0008*/ 	.word	0x00000000
	.align		4
        /*000c*/ 	.word	0xfffffffe
	.align		4
        /*0010*/ 	.word	0x00000000
	.align		4
        /*0014*/ 	.word	0xfffffffd
	.align		4
        /*0018*/ 	.word	0x00000000
	.align		4
        /*001c*/ 	.word	0xfffffffc


//--------------------- .text._Z21computeGradientKernelPfS_S_i --------------------------
	.section	.text._Z21computeGradientKernelPfS_S_i,"ax",@progbits
	.align	128
        .global         _Z21computeGradientKernelPfS_S_i
        .type           _Z21computeGradientKernelPfS_S_i,@function
        .size           _Z21computeGradientKernelPfS_S_i,(.L_x_8 - _Z21computeGradientKernelPfS_S_i)
        .other          _Z21computeGradientKernelPfS_S_i,@"STO_CUDA_ENTRY STV_DEFAULT"
_Z21computeGradientKernelPfS_S_i:
.text._Z21computeGradientKernelPfS_S_i:
[----:B------:R-:W-:Y:S01]  /*0000*/  LDC R1, c[0x0][0x37c] ;  /* 0x0000df00ff017b82 */ /* 0x000fe20000000800 */
[----:B------:R-:W0:Y:S07]  /*0010*/  S2R R9, SR_TID.X ;  /* 0x0000000000097919 */ /* 0x000e2e0000002100 */
[----:B------:R-:W0:Y:S01]  /*0020*/  S2UR UR4, SR_CTAID.X ;  /* 0x00000000000479c3 */ /* 0x000e220000002500 */
[----:B------:R-:W1:Y:S07]  /*0030*/  LDCU UR5, c[0x0][0x398] ;  /* 0x00007300ff0577ac */ /* 0x000e6e0008000800 */
[----:B------:R-:W0:Y:S02]  /*0040*/  LDC R0, c[0x0][0x360] ;  /* 0x0000d800ff007b82 */ /* 0x000e240000000800 */
[----:B0-----:R-:W-:-:S05]  /*0050*/  IMAD R9, R0, UR4, R9 ;  /* 0x0000000400097c24 */ /* 0x001fca000f8e0209 */
[----:B-1----:R-:W-:-:S13]  /*0060*/  ISETP.GE.AND P0, PT, R9, UR5, PT ;  /* 0x0000000509007c0c */ /* 0x002fda000bf06270 */
[----:B------:R-:W-:Y:S05]  /*0070*/  @P0 EXIT ;  /* 0x000000000000094d */ /* 0x000fea0003800000 */
[----:B------:R-:W0:Y:S01]  /*0080*/  LDC.64 R2, c[0x0][0x388] ;  /* 0x0000e200ff027b82 */ /* 0x000e220000000a00 */
[----:B------:R-:W1:Y:S07]  /*0090*/  LDCU.64 UR4, c[0x0][0x358] ;  /* 0x00006b00ff0477ac */ /* 0x000e6e0008000a00 */
[----:B------:R-:W2:Y:S08]  /*00a0*/  LDC.64 R4, c[0x0][0x390] ;  /* 0x0000e400ff047b82 */ /* 0x000eb00000000a00 */
[----:B------:R-:W3:Y:S01]  /*00b0*/  LDC.64 R6, c[0x0][0x380] ;  /* 0x0000e000ff067b82 */ /* 0x000ee20000000a00 */
[----:B0-----:R-:W-:-:S06]  /*00c0*/  IMAD.WIDE R2, R9, 0x4, R2 ;  /* 0x0000000409027825 */ /* 0x001fcc00078e0202 */
[----:B-1----:R-:W4:Y:S01]  /*00d0*/  LDG.E R2, desc[UR4][R2.64] ;  /* 0x0000000402027981 */ /* 0x002f22000c1e1900 */
[----:B--2---:R-:W-:-:S06]  /*00e0*/  IMAD.WIDE R4, R9, 0x4, R4 ;  /* 0x0000000409047825 */ /* 0x004fcc00078e0204 */
[----:B------:R-:W4:Y:S01]  /*00f0*/  LDG.E R5, desc[UR4][R4.64] ;  /* 0x0000000404057981 */ /* 0x000f22000c1e1900 */
[----:B---3--:R-:W-:-:S04]  /*0100*/  IMAD.WIDE R6, R9, 0x4, R6 ;  /* 0x0000000409067825 */ /* 0x008fc800078e0206 */
[----:B----4-:R-:W-:-:S05]  /*0110*/  FADD R9, R2, -R5 ;  /* 0x8000000502097221 */ /* 0x010fca0000000000 */
[----:B------:R-:W-:Y:S01]  /*0120*/  STG.E desc[UR4][R6.64], R9 ;  /* 0x0000000906007986 */ /* 0x000fe2000c101904 */
[----:B------:R-:W-:Y:S05]  /*0130*/  EXIT ;  /* 0x000000000000794d */ /* 0x000fea0003800000 */
.L_x_0:
[----:B------:R-:W-:-:S00]  /*0140*/  BRA `(.L_x_0) ;  /* 0xfffffffc00fc7947 */ /* 0x000fc0000383ffff */
[----:B------:R-:W-:-:S00]  /*0150*/  NOP ;  /* 0x0000000000007918 */ /* 0x000fc00000000000 */
        /* <DEDUP_REMOVED lines=10> */
.L_x_8:


//--------------------- .text._Z18vectorUpdateKernelPfS_fi --------------------------
	.section	.text._Z18vectorUpdateKernelPfS_fi,"ax",@progbits
	.align	128
        .global         _Z18vectorUpdateKernelPfS_fi
        .type           _Z18vectorUpdateKernelPfS_fi,@function
        .size           _Z18vectorUpdateKernelPfS_fi,(.L_x_9 - _Z18vectorUpdateKernelPfS_fi)
        .other          _Z18vectorUpdateKernelPfS_fi,@"STO_CUDA_ENTRY STV_DEFAULT"
_Z18vectorUpdateKernelPfS_fi:
.text._Z18vectorUpdateKernelPfS_fi:
        /* <DEDUP_REMOVED lines=9> */
[----:B------:R-:W1:Y:S01]  /*0090*/  LDCU.64 UR4, c[0x0][0x358] ;  /* 0x00006b00ff0477ac */ /* 0x000e620008000a00 */
[----:B------:R-:W2:Y:S06]  /*00a0*/  LDCU UR6, c[0x0][0x390] ;  /* 0x00007200ff0677ac */ /* 0x000eac0008000800 */
[----:B------:R-:W3:Y:S01]  /*00b0*/  LDC.64 R4, c[0x0][0x380] ;  /* 0x0000e000ff047b82 */ /* 0x000ee20000000a00 */
[----:B0-----:R-:W-:-:S06]  /*00c0*/  IMAD.WIDE R2, R7, 0x4, R2 ;  /* 0x0000000407027825 */ /* 0x001fcc00078e0202 */
[----:B-1----:R-:W2:Y:S01]  /*00d0*/  LDG.E R2, desc[UR4][R2.64] ;  /* 0x0000000402027981 */ /* 0x002ea2000c1e1900 */
[----:B---3--:R-:W-:-:S05]  /*00e0*/  IMAD.WIDE R4, R7, 0x4, R4 ;  /* 0x0000000407047825 */ /* 0x008fca00078e0204 */
[----:B------:R-:W2:Y:S02]  /*00f0*/  LDG.E R7, desc[UR4][R4.64] ;  /* 0x0000000404077981 */ /* 0x000ea4000c1e1900 */
[----:B--2---:R-:W-:-:S05]  /*0100*/  FFMA R7, R2, UR6, R7 ;  /* 0x0000000602077c23 */ /* 0x004fca0008000007 */
[----:B------:R-:W-:Y:S01]  /*0110*/  STG.E desc[UR4][R4.64], R7 ;  /* 0x0000000704007986 */ /* 0x000fe2000c101904 */
[----:B------:R-:W-:Y:S05]  /*0120*/  EXIT ;  /* 0x000000000000794d */ /* 0x000fea0003800000 */
.L_x_1:
        /* <DEDUP_REMOVED lines=13> */
.L_x_9:


//--------------------- .text._Z16dotProductKernelPfS_S_i --------------------------
	.section	.text._Z16dotProductKernelPfS_S_i,"ax",@progbits
	.align	128
        .global         _Z16dotProductKernelPfS_S_i
        .type           _Z16dotProductKernelPfS_S_i,@function
        .size           _Z16dotProductKernelPfS_S_i,(.L_x_10 - _Z16dotProductKernelPfS_S_i)
        .other          _Z16dotProductKernelPfS_S_i,@"STO_CUDA_ENTRY STV_DEFAULT"
_Z16dotProductKernelPfS_S_i:
.text._Z16dotProductKernelPfS_S_i:
[----:B------:R-:W-:Y:S01]  /*0000*/  LDC R1, c[0x0][0x37c] ;  /* 0x0000df00ff017b82 */ /* 0x000fe20000000800 */
[----:B------:R-:W0:Y:S07]  /*0010*/  S2R R13, SR_TID.X ;  /* 0x00000000000d7919 */ /* 0x000e2e0000002100 */
[----:B------:R-:W0:Y:S01]  /*0020*/  S2UR UR4, SR_CTAID.X ;  /* 0x00000000000479c3 */ /* 0x000e220000002500 */
[----:B------:R-:W1:Y:S01]  /*0030*/  LDCU UR5, c[0x0][0x398] ;  /* 0x00007300ff0577ac */ /* 0x000e620008000800 */
[----:B------:R-:W-:Y:S01]  /*0040*/  BSSY.RECONVERGENT B0, `(.L_x_2) ;  /* 0x0000014000007945 */ /* 0x000fe20003800200 */
[----:B------:R-:W-:Y:S01]  /*0050*/  IMAD.MOV.U32 R11, RZ, RZ, RZ ;  /* 0x000000ffff0b7224 */ /* 0x000fe200078e00ff */
[----:B------:R-:W2:Y:S04]  /*0060*/  LDCU.64 UR6, c[0x0][0x358] ;  /* 0x00006b00ff0677ac */ /* 0x000ea80008000a00 */
[----:B------:R-:W0:Y:S02]  /*0070*/  LDC R10, c[0x0][0x360] ;  /* 0x0000d800ff0a7b82 */ /* 0x000e240000000800 */
[----:B0-----:R-:W-:-:S05]  /*0080*/  IMAD R0, R10, UR4, R13 ;  /* 0x000000040a007c24 */ /* 0x001fca000f8e020d */
[----:B-1----:R-:W-:-:S13]  /*0090*/  ISETP.GE.AND P0, PT, R0, UR5, PT ;  /* 0x0000000500007c0c */ /* 0x002fda000bf06270 */
[----:B--2---:R-:W-:Y:S05]  /*00a0*/  @P0 BRA `(.L_x_3) ;  /* 0x0000000000340947 */ /* 0x004fea0003800000 */
[----:B------:R-:W0:Y:S01]  /*00b0*/  LDC.64 R6, c[0x0][0x380] ;  /* 0x0000e000ff067b82 */ /* 0x000e220000000a00 */
[----:B------:R-:W1:Y:S01]  /*00c0*/  LDCU UR4, c[0x0][0x370] ;  /* 0x00006e00ff0477ac */ /* 0x000e620008000800 */
[----:B------:R-:W-:-:S06]  /*00d0*/  HFMA2 R11, -RZ, RZ, 0, 0 ;  /* 0x00000000ff0b7431 */ /* 0x000fcc00000001ff */
[----:B------:R-:W2:Y:S01]  /*00e0*/  LDC.64 R8, c[0x0][0x388] ;  /* 0x0000e200ff087b82 */ /* 0x000ea20000000a00 */
[----:B-1----:R-:W-:-:S07]  /*00f0*/  IMAD R15, R10, UR4, RZ ;  /* 0x000000040a0f7c24 */ /* 0x002fce000f8e02ff */
.L_x_4:
[----:B0-----:R-:W-:-:S04]  /*0100*/  IMAD.WIDE R2, R0, 0x4, R6 ;  /* 0x0000000400027825 */ /* 0x001fc800078e0206 */
[----:B--2---:R-:W-:Y:S02]  /*0110*/  IMAD.WIDE R4, R0, 0x4, R8 ;  /* 0x0000000400047825 */ /* 0x004fe400078e0208 */
[----:B------:R-:W2:Y:S04]  /*0120*/  LDG.E R2, desc[UR6][R2.64] ;  /* 0x0000000602027981 */ /* 0x000ea8000c1e1900 */
[----:B------:R-:W2:Y:S01]  /*0130*/  LDG.E R4, desc[UR6][R4.64] ;  /* 0x0000000604047981 */ /* 0x000ea2000c1e1900 */
[----:B------:R-:W-:-:S05]  /*0140*/  IMAD.IADD R0, R15, 0x1, R0 ;  /* 0x000000010f007824 */ /* 0x000fca00078e0200 */
[----:B------:R-:W-:Y:S01]  /*0150*/  ISETP.GE.AND P0, PT, R0, UR5, PT ;  /* 0x0000000500007c0c */ /* 0x000fe2000bf06270 */
[----:B--2---:R-:W-:-:S12]  /*0160*/  FFMA R11, R2, R4, R11 ;  /* 0x00000004020b7223 */ /* 0x004fd8000000000b */
[----:B------:R-:W-:Y:S05]  /*0170*/  @!P0 BRA `(.L_x_4) ;  /* 0xfffffffc00e08947 */ /* 0x000fea000383ffff */
.L_x_3:
[----:B------:R-:W-:Y:S05]  /*0180*/  BSYNC.RECONVERGENT B0 ;  /* 0x0000000000007941 */ /* 0x000fea0003800200 */
.L_x_2:
[----:B------:R-:W0:Y:S01]  /*0190*/  S2UR UR5, SR_CgaCtaId ;  /* 0x00000000000579c3 */ /* 0x000e220000008800 */
[----:B------:R-:W-:Y:S01]  /*01a0*/  UMOV UR4, 0x400 ;  /* 0x0000040000047882 */ /* 0x000fe20000000000 */
[----:B------:R-:W-:Y:S02]  /*01b0*/  ISETP.GE.U32.AND P1, PT, R10, 0x2, PT ;  /* 0x000000020a00780c */ /* 0x000fe40003f26070 */
[----:B------:R-:W-:Y:S01]  /*01c0*/  ISETP.NE.AND P0, PT, R13, RZ, PT ;  /* 0x000000ff0d00720c */ /* 0x000fe20003f05270 */
[----:B0-----:R-:W-:-:S06]  /*01d0*/  ULEA UR4, UR5, UR4, 0x18 ;  /* 0x0000000405047291 */ /* 0x001fcc000f8ec0ff */
[----:B------:R-:W-:-:S05]  /*01e0*/  LEA R0, R13, UR4, 0x2 ;  /* 0x000000040d007c11 */ /* 0x000fca000f8e10ff */
[----:B------:R0:W-:Y:S01]  /*01f0*/  STS [R0], R11 ;  /* 0x0000000b00007388 */ /* 0x0001e20000000800 */
[----:B------:R-:W-:Y:S06]  /*0200*/  BAR.SYNC.DEFER_BLOCKING 0x0 ;  /* 0x0000000000007b1d */ /* 0x000fec0000010000 */
[----:B------:R-:W-:Y:S05]  /*0210*/  @!P1 BRA `(.L_x_5) ;  /* 0x00000000002c9947 */ /* 0x000fea0003800000 */
.L_x_6:
[----:B------:R-:W-:-:S04]  /*0220*/  SHF.R.U32.HI R4, RZ, 0x1, R10 ;  /* 0x00000001ff047819 */ /* 0x000fc8000001160a */
[----:B------:R-:W-:-:S13]  /*0230*/  ISETP.GE.U32.AND P1, PT, R13, R4, PT ;  /* 0x000000040d00720c */ /* 0x000fda0003f26070 */
[----:B------:R-:W-:Y:S01]  /*0240*/  @!P1 LEA R2, R4, R0, 0x2 ;  /* 0x0000000004029211 */ /* 0x000fe200078e10ff */
[----:B------:R-:W-:Y:S05]  /*0250*/  @!P1 LDS R3, [R0] ;  /* 0x0000000000039984 */ /* 0x000fea0000000800 */
[----:B------:R-:W1:Y:S02]  /*0260*/  @!P1 LDS R2, [R2] ;  /* 0x0000000002029984 */ /* 0x000e640000000800 */
[----:B-1----:R-:W-:-:S05]  /*0270*/  @!P1 FADD R3, R2, R3 ;  /* 0x0000000302039221 */ /* 0x002fca0000000000 */
[----:B------:R1:W-:Y:S01]  /*0280*/  @!P1 STS [R0], R3 ;  /* 0x0000000300009388 */ /* 0x0003e20000000800 */
[----:B------:R-:W-:Y:S01]  /*0290*/  BAR.SYNC.DEFER_BLOCKING 0x0 ;  /* 0x0000000000007b1d */ /* 0x000fe20000010000 */
[----:B------:R-:W-:Y:S01]  /*02a0*/  ISETP.GT.U32.AND P1, PT, R10, 0x3, PT ;  /* 0x000000030a00780c */ /* 0x000fe20003f24070 */
[----:B------:R-:W-:-:S12]  /*02b0*/  IMAD.MOV.U32 R10, RZ, RZ, R4 ;  /* 0x000000ffff0a7224 */ /* 0x000fd800078e0004 */
[----:B-1----:R-:W-:Y:S05]  /*02c0*/  @P1 BRA `(.L_x_6) ;  /* 0xfffffffc00d41947 */ /* 0x002fea000383ffff */
.L_x_5:
[----:B------:R-:W-:Y:S05]  /*02d0*/  @P0 EXIT ;  /* 0x000000000000094d */ /* 0x000fea0003800000 */
[----:B------:R-:W1:Y:S01]  /*02e0*/  S2UR UR5, SR_CgaCtaId ;  /* 0x00000000000579c3 */ /* 0x000e620000008800 */
[----:B------:R-:W-:-:S07]  /*02f0*/  UMOV UR4, 0x400 ;  /* 0x0000040000047882 */ /* 0x000fce0000000000 */
[----:B------:R-:W2:Y:S01]  /*0300*/  LDC.64 R2, c[0x0][0x390] ;  /* 0x0000e400ff027b82 */ /* 0x000ea20000000a00 */
[----:B-1----:R-:W-:-:S09]  /*0310*/  ULEA UR4, UR5, UR4, 0x18 ;  /* 0x0000000405047291 */ /* 0x002fd2000f8ec0ff */
[----:B------:R-:W2:Y:S04]  /*0320*/  LDS R5, [UR4] ;  /* 0x00000004ff057984 */ /* 0x000ea80008000800 */
[----:B--2---:R-:W-:Y:S01]  /*0330*/  REDG.E.ADD.F32.FTZ.RN.STRONG.GPU desc[UR6][R2.64], R5 ;  /* 0x00000005020079a6 */ /* 0x004fe2000c12f306 */
[----:B------:R-:W-:Y:S05]  /*0340*/  EXIT ;  /* 0x000000000000794d */ /* 0x000fea0003800000 */
.L_x_7:
        /* <DEDUP_REMOVED lines=11> */
.L_x_10:


//--------------------- .nv.shared.reserved.0     --------------------------
	.section	.nv.shared.reserved.0,"aw",@nobits
	.weak		__nv_reservedSMEM_offset_0_alias
	.size		__nv_reservedSMEM_offset_0_alias, 0, 64
	.other		__nv_reservedSMEM_offset_0_alias,@"STO_CUDA_RESERVED_SHARED STV_DEFAULT"
__nv_reservedSMEM_offset_0_alias:
	.zero		0
	.zero		64


//--------------------- .nv.shared._Z16dotProductKernelPfS_S_i --------------------------
	.section	.nv.shared._Z16dotProductKernelPfS_S_i,"aw",@nobits
	.sectionflags	@""
	.align	4
.nv.shared._Z16dotProductKernelPfS_S_i:
	.zero		2048


//--------------------- .nv.constant0._Z21computeGradientKernelPfS_S_i --------------------------
	.section	.nv.constant0._Z21computeGradientKernelPfS_S_i,"a",@progbits
	.sectionflags	@""
	.align	4
.nv.constant0._Z21computeGradientKernelPfS_S_i:
	.zero		924


//--------------------- .nv.constant0._Z18vectorUpdateKernelPfS_fi --------------------------
	.section	.nv.constant0._Z18vectorUpdateKernelPfS_fi,"a",@progbits
	.sectionflags	@""
	.align	4
.nv.constant0._Z18vectorUpdateKernelPfS_fi:
	.zero		920


//--------------------- .nv.constant0._Z16dotProductKernelPfS_S_i --------------------------
	.section	.nv.constant0._Z16dotProductKernelPfS_S_i,"a",@progbits
	.sectionflags	@""
	.align	4
.nv.constant0._Z16dotProductKernelPfS_S_i:
	.zero		924


//--------------------- SYMBOLS --------------------------

	.type		.nv.reservedSmem.offset0,@object
	.size		.nv.reservedSmem.offset0,0x4
	.type		.nv.reservedSmem.cap,@object
	.size		.nv.reservedSmem.cap,0x4
